//
// Generated by NVIDIA NVVM Compiler
//
// Compiler Build ID: CL-36424714
// Cuda compilation tools, release 13.0, V13.0.88
// Based on NVVM 20.0.0
//

.version 9.0
.target sm_100
.address_size 64

	// .globl	_Z14hello_from_gpuv
.extern .func  (.param .b32 func_retval0) vprintf
(
	.param .b64 vprintf_param_0,
	.param .b64 vprintf_param_1
)
;
.global .align 1 .b8 $str[16] = {72, 101, 108, 108, 111, 32, 102, 114, 111, 109, 32, 71, 80, 85, 10};

.visible .entry _Z14hello_from_gpuv()
{
	.reg .b32 	%r<3>;
	.reg .b64 	%rd<3>;

	mov.u64 	%rd1, $str;
	cvta.global.u64 	%rd2, %rd1;
	{ // callseq 0, 0
	.param .b64 param0;
	st.param.b64 	[param0], %rd2;
	.param .b64 param1;
	st.param.b64 	[param1], 0;
	.param .b32 retval0;
	call.uni (retval0), 
	vprintf, 
	(
	param0, 
	param1
	);
	ld.param.b32 	%r1, [retval0];
	} // callseq 0
	ret;

}


// ===== COMPILED SASS (sm_100) =====

	.target	sm_100

	.elftype	@"ET_EXEC"


//--------------------- .note.nv.tkinfo           --------------------------
	.section	.note.nv.tkinfo,"",@"SHT_NOTE"
	.sectionflags	@"SHF_NOTE_NV_TKINFO"
	.tkinfo
        /*0018*/ 	.word	0x00000002
        /*0030*/ 	.string	""
        /*0030*/ 	.string	"ptxas"
        /*0030*/ 	.string	"Cuda compilation tools, release 13.0, V13.0.88"
        /*0030*/ 	.string	"Build cuda_13.0.r13.0/compiler.36424714_0"
        /*0030*/ 	.string	"-arch sm_100 -m 64 "



//--------------------- .note.nv.cuinfo           --------------------------
	.section	.note.nv.cuinfo,"",@"SHT_NOTE"
	.sectionflags	@"SHF_NOTE_NV_CUINFO"
        /*0018*/ 	.short	0x0002
        /*001a*/ 	.short	0x0064
        /*001c*/ 	.short	0x0082
	.zero		2


//--------------------- .nv.info                  --------------------------
	.section	.nv.info,"",@"SHT_CUDA_INFO"
	.align	4


	//----- nvinfo : EIATTR_REGCOUNT
	.align		4
        /*0000*/ 	.byte	0x04, 0x2f
        /*0002*/ 	.short	(.L_2 - .L_1)
	.align		4
.L_1:
        /*0004*/ 	.word	index@(_Z14hello_from_gpuv)
        /*0008*/ 	.word	0x00000018


	//----- nvinfo : EIATTR_FRAME_SIZE
	.align		4
.L_2:
        /*000c*/ 	.byte	0x04, 0x11
        /*000e*/ 	.short	(.L_4 - .L_3)
	.align		4
.L_3:
        /*0010*/ 	.word	index@(_Z14hello_from_gpuv)
        /*0014*/ 	.word	0x00000000


	//----- nvinfo : EIATTR_MIN_STACK_SIZE
	.align		4
.L_4:
        /*0018*/ 	.byte	0x04, 0x12
        /*001a*/ 	.short	(.L_6 - .L_5)
	.align		4
.L_5:
        /*001c*/ 	.word	index@(_Z14hello_from_gpuv)
        /*0020*/ 	.word	0x00000000
.L_6:


//--------------------- .nv.compat                --------------------------
	.section	.nv.compat,"",@"SHT_CUDA_COMPAT_INFO"
	.align	4
        /*0000*/ 	.byte	0x02, 0x09, 0x00, 0x00, 0x02, 0x02, 0x01, 0x00, 0x02, 0x05, 0x05, 0x00, 0x03, 0x07, 0x01, 0x01
        /*0010*/ 	.byte	0x02, 0x03, 0x00, 0x00, 0x02, 0x06, 0x01, 0x00, 0x04, 0x0b, 0x08, 0x00, 0x09, 0x00, 0x00, 0x00
        /*0020*/ 	.byte	0x00, 0x00, 0x00, 0x00


//--------------------- .nv.info._Z14hello_from_gpuv --------------------------
	.section	.nv.info._Z14hello_from_gpuv,"",@"SHT_CUDA_INFO"
	.sectionflags	@""
	.align	4


	//----- nvinfo : EIATTR_CUDA_API_VERSION
	.align		4
        /*0000*/ 	.byte	0x04, 0x37
        /*0002*/ 	.short	(.L_8 - .L_7)
.L_7:
        /*0004*/ 	.word	0x00000082


	//----- nvinfo : EIATTR_SPARSE_MMA_MASK
	.align		4
.L_8:
        /*0008*/ 	.byte	0x03, 0x50
        /*000a*/ 	.short	0x0000


	//----- nvinfo : EIATTR_MAXREG_COUNT
	.align		4
        /*000c*/ 	.byte	0x03, 0x1b
        /*000e*/ 	.short	0x00ff


	//----- nvinfo : EIATTR_EXTERNS
	.align		4
        /*0010*/ 	.byte	0x04, 0x0f
        /*0012*/ 	.short	(.L_10 - .L_9)


	//   ....[0]....
	.align		4
.L_9:
        /*0014*/ 	.word	index@(vprintf)


	//----- nvinfo : EIATTR_MERCURY_ISA_VERSION
	.align		4
.L_10:
        /*0018*/ 	.byte	0x03, 0x5f
        /*001a*/ 	.short	0x0101


	//----- nvinfo : EIATTR_VRC_CTA_INIT_COUNT
	.align		4
        /*001c*/ 	.byte	0x02, 0x4a
	.zero		1
	.zero		1


	//----- nvinfo : EIATTR_SYSCALL_OFFSETS
	.align		4
        /*0020*/ 	.byte	0x04, 0x46
        /*0022*/ 	.short	(.L_12 - .L_11)


	//   ....[0]....
.L_11:
        /*0024*/ 	.word	0x00000080


	//----- nvinfo : EIATTR_EXIT_INSTR_OFFSETS
	.align		4
.L_12:
        /*0028*/ 	.byte	0x04, 0x1c
        /*002a*/ 	.short	(.L_14 - .L_13)


	//   ....[0]....
.L_13:
        /*002c*/ 	.word	0x00000090


	//----- nvinfo : EIATTR_SW_WAR
	.align		4
.L_14:
        /*0030*/ 	.byte	0x04, 0x36
        /*0032*/ 	.short	(.L_16 - .L_15)
.L_15:
        /*0034*/ 	.word	0x00000008
.L_16:


//--------------------- .nv.callgraph             --------------------------
	.section	.nv.callgraph,"",@"SHT_CUDA_CALLGRAPH"
	.align	4
	.sectionentsize	8
	.align		4
        /*0000*/ 	.word	0x00000000
	.align		4
        /*0004*/ 	.word	0xffffffff
	.align		4
        /*0008*/ 	.word	index@(_Z14hello_from_gpuv)
	.align		4
        /*000c*/ 	.word	index@(vprintf)
	.align		4
        /*0010*/ 	.word	0x00000000
	.align		4
        /*0014*/ 	.word	0xfffffffe
	.align		4
        /*0018*/ 	.word	0x00000000
	.align		4
        /*001c*/ 	.word	0xfffffffd
	.align		4
        /*0020*/ 	.word	0x00000000
	.align		4
        /*0024*/ 	.word	0xfffffffc


//--------------------- .nv.constant4             --------------------------
	.section	.nv.constant4,"a",@progbits
	.align	8
	.align		8
.nv.constant4:
        /*0000*/ 	.dword	vprintf
	.align		8
        /*0008*/ 	.dword	$str


//--------------------- .text._Z14hello_from_gpuv --------------------------
	.section	.text._Z14hello_from_gpuv,"ax",@progbits
	.align	128
        .global         _Z14hello_from_gpuv
        .type           _Z14hello_from_gpuv,@function
        .size           _Z14hello_from_gpuv,(.L_x_2 - _Z14hello_from_gpuv)
        .other          _Z14hello_from_gpuv,@"STO_CUDA_ENTRY STV_DEFAULT"
_Z14hello_from_gpuv:
.text._Z14hello_from_gpuv:
[----:B------:R-:W0:Y:S01]  /*0000*/  LDC R1, c[0x0][0x37c] ;  /* 0x0000df00ff017b82 */ /* 0x000e220000000800 */
[----:B------:R-:W-:Y:S01]  /*0010*/  MOV R0, 0x0 ;  /* 0x0000000000007802 */ /* 0x000fe20000000f00 */
[----:B------:R-:W1:Y:S01]  /*0020*/  LDCU.64 UR4, c[0x4][0x8] ;  /* 0x01000100ff0477ac */ /* 0x000e620008000a00 */
[----:B------:R-:W-:-:S05]  /*0030*/  CS2R R6, SRZ ;  /* 0x0000000000067805 */ /* 0x000fca000001ff00 */
[----:B------:R2:W3:Y:S01]  /*0040*/  LDC.64 R2, c[0x4][R0] ;  /* 0x0100000000027b82 */ /* 0x0004e20000000a00 */
[----:B-1----:R-:W-:Y:S02]  /*0050*/  IMAD.U32 R4, RZ, RZ, UR4 ;  /* 0x00000004ff047e24 */ /* 0x002fe4000f8e00ff */
[----:B--2---:R-:W-:-:S07]  /*0060*/  IMAD.U32 R5, RZ, RZ, UR5 ;  /* 0x00000005ff057e24 */ /* 0x004fce000f8e00ff */
[----:B------:R-:W-:-:S07]  /*0070*/  LEPC R20, `(.L_x_0) ;  /* 0x000000001014794e */ /* 0x000fce0000000000 */
[----:B0--3--:R-:W-:Y:S05]  /*0080*/  CALL.ABS.NOINC R2 ;  /* 0x0000000002007343 */ /* 0x009fea0003c00000 */
.L_x_0:
[----:B------:R-:W-:Y:S05]  /*0090*/  EXIT ;  /* 0x000000000000794d */ /* 0x000fea0003800000 */
.L_x_1:
[----:B------:R-:W-:-:S00]  /*00a0*/  BRA `(.L_x_1) ;  /* 0xfffffffc00fc7947 */ /* 0x000fc0000383ffff */
[----:B------:R-:W-:-:S00]  /*00b0*/  NOP ;  /* 0x0000000000007918 */ /* 0x000fc00000000000 */
        /* <DEDUP_REMOVED lines=12> */
.L_x_2:


//--------------------- .nv.global.init           --------------------------
	.section	.nv.global.init,"aw",@progbits
.nv.global.init:
	.type		$str,@object
	.size		$str,(.L_0 - $str)
$str:
        /*0000*/ 	.byte	0x48, 0x65, 0x6c, 0x6c, 0x6f, 0x20, 0x66, 0x72, 0x6f, 0x6d, 0x20, 0x47, 0x50, 0x55, 0x0a, 0x00
.L_0:


//--------------------- .nv.shared.reserved.0     --------------------------
	.section	.nv.shared.reserved.0,"aw",@nobits
	.weak		__nv_reservedSMEM_offset_0_alias
	.size		__nv_reservedSMEM_offset_0_alias, 0, 64
	.other		__nv_reservedSMEM_offset_0_alias,@"STO_CUDA_RESERVED_SHARED STV_DEFAULT"
__nv_reservedSMEM_offset_0_alias:
	.zero		0
	.zero		64


//--------------------- .nv.constant0._Z14hello_from_gpuv --------------------------
	.section	.nv.constant0._Z14hello_from_gpuv,"a",@progbits
	.sectionflags	@""
	.align	4
.nv.constant0._Z14hello_from_gpuv:
	.zero		896


//--------------------- SYMBOLS --------------------------

	.type		.nv.reservedSmem.offset0,@object
	.size		.nv.reservedSmem.offset0,0x4
	.type		vprintf,@function
